//
// Generated by NVIDIA NVVM Compiler
//
// Compiler Build ID: CL-36424714
// Cuda compilation tools, release 13.0, V13.0.88
// Based on NVVM 20.0.0
//

.version 9.0
.target sm_100
.address_size 64

	// .globl	_Z18bit_reverse_kernelP6float2mi
.extern .shared .align 16 .b8 s_data[];

.visible .entry _Z18bit_reverse_kernelP6float2mi(
	.param .u64 .ptr .align 1 _Z18bit_reverse_kernelP6float2mi_param_0,
	.param .u64 _Z18bit_reverse_kernelP6float2mi_param_1,
	.param .u32 _Z18bit_reverse_kernelP6float2mi_param_2
)
{
	.reg .pred 	%p<5>;
	.reg .b32 	%r<15>;
	.reg .b32 	%f<9>;
	.reg .b64 	%rd<9>;

	ld.param.u64 	%rd5, [_Z18bit_reverse_kernelP6float2mi_param_0];
	ld.param.u64 	%rd4, [_Z18bit_reverse_kernelP6float2mi_param_1];
	cvta.to.global.u64 	%rd6, %rd5;
	mov.u32 	%r1, %tid.x;
	cvt.u64.u32 	%rd7, %r1;
	mov.u32 	%r5, %ctaid.x;
	mov.u32 	%r2, %ntid.x;
	mul.lo.s32 	%r6, %r5, %r2;
	cvt.u64.u32 	%rd1, %r6;
	add.s64 	%rd2, %rd1, %rd7;
	setp.ge.u64 	%p1, %rd2, %rd4;
	shl.b32 	%r7, %r1, 3;
	mov.u32 	%r8, s_data;
	add.s32 	%r3, %r8, %r7;
	shl.b64 	%rd8, %rd2, 3;
	add.s64 	%rd3, %rd6, %rd8;
	@%p1 bra 	$L__BB0_2;
	ld.global.v2.f32 	{%f1, %f2}, [%rd3];
	st.shared.v2.f32 	[%r3], {%f1, %f2};
$L__BB0_2:
	bar.sync 	0;
	setp.le.u64 	%p2, %rd4, %rd1;
	@%p2 bra 	$L__BB0_7;
	brev.b32 	%r9, %r1;
	neg.s32 	%r10, %r2;
	popc.b32 	%r11, %r10;
	shr.u32 	%r4, %r9, %r11;
	setp.ge.u32 	%p3, %r1, %r4;
	@%p3 bra 	$L__BB0_5;
	ld.shared.v2.f32 	{%f3, %f4}, [%r3];
	shl.b32 	%r12, %r4, 3;
	add.s32 	%r14, %r8, %r12;
	ld.shared.v2.f32 	{%f5, %f6}, [%r14];
	st.shared.v2.f32 	[%r3], {%f5, %f6};
	st.shared.v2.f32 	[%r14], {%f3, %f4};
$L__BB0_5:
	setp.ge.u64 	%p4, %rd2, %rd4;
	bar.sync 	0;
	@%p4 bra 	$L__BB0_7;
	ld.shared.v2.f32 	{%f7, %f8}, [%r3];
	st.global.v2.f32 	[%rd3], {%f7, %f8};
$L__BB0_7:
	ret;

}
	// .globl	_Z10fft_kernelP6float2mii
.visible .entry _Z10fft_kernelP6float2mii(
	.param .u64 .ptr .align 1 _Z10fft_kernelP6float2mii_param_0,
	.param .u64 _Z10fft_kernelP6float2mii_param_1,
	.param .u32 _Z10fft_kernelP6float2mii_param_2,
	.param .u32 _Z10fft_kernelP6float2mii_param_3
)
{
	.reg .pred 	%p<8>;
	.reg .b32 	%r<30>;
	.reg .b32 	%f<44>;
	.reg .b64 	%rd<35>;

	ld.param.u64 	%rd16, [_Z10fft_kernelP6float2mii_param_0];
	ld.param.u64 	%rd15, [_Z10fft_kernelP6float2mii_param_1];
	ld.param.u32 	%r5, [_Z10fft_kernelP6float2mii_param_2];
	ld.param.u32 	%r6, [_Z10fft_kernelP6float2mii_param_3];
	cvta.to.global.u64 	%rd1, %rd16;
	mov.u32 	%r7, %tid.x;
	cvt.u64.u32 	%rd2, %r7;
	mov.u32 	%r8, %ctaid.x;
	mov.u32 	%r9, %ntid.x;
	mul.lo.s32 	%r10, %r8, %r9;
	cvt.u64.u32 	%rd17, %r10;
	add.s64 	%rd3, %rd17, %rd2;
	setp.ge.u64 	%p1, %rd3, %rd15;
	shr.u32 	%r11, %r7, 5;
	add.s32 	%r12, %r11, %r7;
	shl.b32 	%r13, %r12, 3;
	mov.u32 	%r14, s_data;
	add.s32 	%r1, %r14, %r13;
	shl.b64 	%rd18, %rd3, 3;
	add.s64 	%rd4, %rd1, %rd18;
	@%p1 bra 	$L__BB1_2;
	ld.global.v2.f32 	{%f1, %f2}, [%rd4];
	st.shared.v2.f32 	[%r1], {%f1, %f2};
$L__BB1_2:
	setp.lt.s32 	%p2, %r5, 1;
	@%p2 bra 	$L__BB1_10;
	cvt.s64.s32 	%rd5, %r6;
	neg.s32 	%r29, %r5;
	mov.b64 	%rd34, 1;
$L__BB1_4:
	cvt.u32.u64 	%r15, %rd34;
	mov.b64 	%rd20, 1;
	shl.b64 	%rd7, %rd20, %r15;
	shr.u64 	%rd8, %rd7, 1;
	bar.sync 	0;
	setp.gt.u64 	%p3, %rd7, %rd5;
	@%p3 bra 	$L__BB1_7;
	add.s64 	%rd21, %rd8, -1;
	and.b64  	%rd9, %rd21, %rd2;
	add.s32 	%r17, %r15, -1;
	shr.u64 	%rd22, %rd2, %r17;
	shl.b64 	%rd23, %rd22, %r15;
	add.s64 	%rd10, %rd9, %rd23;
	add.s64 	%rd11, %rd10, %rd8;
	setp.ge.u64 	%p4, %rd11, %rd5;
	@%p4 bra 	$L__BB1_9;
	cvt.rn.f32.u64 	%f3, %rd8;
	mov.f32 	%f4, 0fC0490FDB;
	div.rn.f32 	%f5, %f4, %f3;
	cvt.rn.f32.u64 	%f6, %rd9;
	mul.f32 	%f7, %f5, %f6;
	sin.approx.f32 	%f8, %f7;
	cos.approx.f32 	%f9, %f7;
	shr.u64 	%rd24, %rd10, 5;
	cvt.u32.u64 	%r18, %rd10;
	cvt.u32.u64 	%r19, %rd24;
	add.s32 	%r20, %r19, %r18;
	shl.b32 	%r21, %r20, 3;
	add.s32 	%r23, %r14, %r21;
	ld.shared.v2.f32 	{%f10, %f11}, [%r23];
	shr.u64 	%rd25, %rd11, 5;
	cvt.u32.u64 	%r24, %rd11;
	cvt.u32.u64 	%r25, %rd25;
	add.s32 	%r26, %r25, %r24;
	shl.b32 	%r27, %r26, 3;
	add.s32 	%r28, %r14, %r27;
	ld.shared.v2.f32 	{%f12, %f13}, [%r28];
	neg.f32 	%f14, %f13;
	mul.rn.f32 	%f15, %f12, %f9;
	fma.rn.f32 	%f16, %f14, %f8, %f15;
	mul.rn.f32 	%f17, %f12, %f8;
	fma.rn.f32 	%f18, %f13, %f9, %f17;
	add.rn.f32 	%f19, %f10, %f16;
	add.rn.f32 	%f20, %f11, %f18;
	st.shared.v2.f32 	[%r23], {%f19, %f20};
	sub.rn.f32 	%f21, %f10, %f16;
	sub.rn.f32 	%f22, %f11, %f18;
	st.shared.v2.f32 	[%r28], {%f21, %f22};
	bra.uni 	$L__BB1_9;
$L__BB1_7:
	bar.sync 	0;
	add.s64 	%rd26, %rd8, -1;
	and.b64  	%rd12, %rd26, %rd3;
	neg.s64 	%rd27, %rd7;
	and.b64  	%rd28, %rd3, %rd27;
	add.s64 	%rd13, %rd12, %rd28;
	add.s64 	%rd29, %rd13, %rd8;
	setp.ge.u64 	%p5, %rd29, %rd15;
	@%p5 bra 	$L__BB1_9;
	cvt.rn.f32.u64 	%f23, %rd12;
	mul.f32 	%f24, %f23, 0fC0C90FDB;
	cvt.rn.f32.u64 	%f25, %rd7;
	div.rn.f32 	%f26, %f24, %f25;
	sin.approx.f32 	%f27, %f26;
	cos.approx.f32 	%f28, %f26;
	shl.b64 	%rd30, %rd13, 3;
	add.s64 	%rd31, %rd1, %rd30;
	ld.global.v2.f32 	{%f29, %f30}, [%rd31];
	shl.b64 	%rd32, %rd8, 3;
	add.s64 	%rd33, %rd31, %rd32;
	ld.global.v2.f32 	{%f31, %f32}, [%rd33];
	neg.f32 	%f33, %f32;
	mul.rn.f32 	%f34, %f31, %f28;
	fma.rn.f32 	%f35, %f33, %f27, %f34;
	mul.rn.f32 	%f36, %f31, %f27;
	fma.rn.f32 	%f37, %f32, %f28, %f36;
	add.rn.f32 	%f38, %f29, %f35;
	add.rn.f32 	%f39, %f30, %f37;
	st.global.v2.f32 	[%rd31], {%f38, %f39};
	sub.rn.f32 	%f40, %f29, %f35;
	sub.rn.f32 	%f41, %f30, %f37;
	st.global.v2.f32 	[%rd33], {%f40, %f41};
$L__BB1_9:
	add.s32 	%r29, %r29, 1;
	setp.ne.s32 	%p6, %r29, 0;
	add.s64 	%rd34, %rd34, 1;
	@%p6 bra 	$L__BB1_4;
$L__BB1_10:
	setp.ge.u64 	%p7, %rd3, %rd15;
	bar.sync 	0;
	@%p7 bra 	$L__BB1_12;
	ld.shared.v2.f32 	{%f42, %f43}, [%r1];
	st.global.v2.f32 	[%rd4], {%f42, %f43};
$L__BB1_12:
	ret;

}


// ===== COMPILED SASS (sm_100) =====

	.target	sm_100

	.elftype	@"ET_EXEC"


//--------------------- .note.nv.tkinfo           --------------------------
	.section	.note.nv.tkinfo,"",@"SHT_NOTE"
	.sectionflags	@"SHF_NOTE_NV_TKINFO"
	.tkinfo
        /*0018*/ 	.word	0x00000002
        /*0030*/ 	.string	""
        /*0030*/ 	.string	"ptxas"
        /*0030*/ 	.string	"Cuda compilation tools, release 13.0, V13.0.88"
        /*0030*/ 	.string	"Build cuda_13.0.r13.0/compiler.36424714_0"
        /*0030*/ 	.string	"-arch sm_100 -m 64 "



//--------------------- .note.nv.cuinfo           --------------------------
	.section	.note.nv.cuinfo,"",@"SHT_NOTE"
	.sectionflags	@"SHF_NOTE_NV_CUINFO"
        /*0018*/ 	.short	0x0002
        /*001a*/ 	.short	0x0064
        /*001c*/ 	.short	0x0082
	.zero		2


//--------------------- .nv.info                  --------------------------
	.section	.nv.info,"",@"SHT_CUDA_INFO"
	.align	4


	//----- nvinfo : EIATTR_REGCOUNT
	.align		4
        /*0000*/ 	.byte	0x04, 0x2f
        /*0002*/ 	.short	(.L_1 - .L_0)
	.align		4
.L_0:
        /*0004*/ 	.word	index@(_Z18bit_reverse_kernelP6float2mi)
        /*0008*/ 	.word	0x0000000c


	//----- nvinfo : EIATTR_FRAME_SIZE
	.align		4
.L_1:
        /*000c*/ 	.byte	0x04, 0x11
        /*000e*/ 	.short	(.L_3 - .L_2)
	.align		4
.L_2:
        /*0010*/ 	.word	index@(_Z18bit_reverse_kernelP6float2mi)
        /*0014*/ 	.word	0x00000000


	//----- nvinfo : EIATTR_REGCOUNT
	.align		4
.L_3:
        /*0018*/ 	.byte	0x04, 0x2f
        /*001a*/ 	.short	(.L_5 - .L_4)
	.align		4
.L_4:
        /*001c*/ 	.word	index@(_Z10fft_kernelP6float2mii)
        /*0020*/ 	.word	0x0000001b


	//----- nvinfo : EIATTR_FRAME_SIZE
	.align		4
.L_5:
        /*0024*/ 	.byte	0x04, 0x11
        /*0026*/ 	.short	(.L_7 - .L_6)
	.align		4
.L_6:
        /*0028*/ 	.word	index@($__internal_0_$__cuda_sm3x_div_rn_noftz_f32_slowpath)
        /*002c*/ 	.word	0x00000000


	//----- nvinfo : EIATTR_FRAME_SIZE
	.align		4
.L_7:
        /*0030*/ 	.byte	0x04, 0x11
        /*0032*/ 	.short	(.L_9 - .L_8)
	.align		4
.L_8:
        /*0034*/ 	.word	index@(_Z10fft_kernelP6float2mii)
        /*0038*/ 	.word	0x00000000


	//----- nvinfo : EIATTR_MIN_STACK_SIZE
	.align		4
.L_9:
        /*003c*/ 	.byte	0x04, 0x12
        /*003e*/ 	.short	(.L_11 - .L_10)
	.align		4
.L_10:
        /*0040*/ 	.word	index@(_Z10fft_kernelP6float2mii)
        /*0044*/ 	.word	0x00000000


	//----- nvinfo : EIATTR_MIN_STACK_SIZE
	.align		4
.L_11:
        /*0048*/ 	.byte	0x04, 0x12
        /*004a*/ 	.short	(.L_13 - .L_12)
	.align		4
.L_12:
        /*004c*/ 	.word	index@(_Z18bit_reverse_kernelP6float2mi)
        /*0050*/ 	.word	0x00000000
.L_13:


//--------------------- .nv.compat                --------------------------
	.section	.nv.compat,"",@"SHT_CUDA_COMPAT_INFO"
	.align	4
        /*0000*/ 	.byte	0x02, 0x09, 0x00, 0x00, 0x02, 0x02, 0x01, 0x00, 0x02, 0x05, 0x05, 0x00, 0x03, 0x07, 0x01, 0x01
        /*0010*/ 	.byte	0x02, 0x03, 0x00, 0x00, 0x02, 0x06, 0x01, 0x00, 0x04, 0x0b, 0x08, 0x00, 0x01, 0x00, 0x00, 0x00
        /*0020*/ 	.byte	0x00, 0x00, 0x00, 0x00


//--------------------- .nv.info._Z10fft_kernelP6float2mii --------------------------
	.section	.nv.info._Z10fft_kernelP6float2mii,"",@"SHT_CUDA_INFO"
	.sectionflags	@""
	.align	4


	//----- nvinfo : EIATTR_CUDA_API_VERSION
	.align		4
        /*0000*/ 	.byte	0x04, 0x37
        /*0002*/ 	.short	(.L_15 - .L_14)
.L_14:
        /*0004*/ 	.word	0x00000082


	//----- nvinfo : EIATTR_KPARAM_INFO
	.align		4
.L_15:
        /*0008*/ 	.byte	0x04, 0x17
        /*000a*/ 	.short	(.L_17 - .L_16)
.L_16:
        /*000c*/ 	.word	0x00000000
        /*0010*/ 	.short	0x0003
        /*0012*/ 	.short	0x0014
        /*0014*/ 	.byte	0x00, 0xf0, 0x11, 0x00


	//----- nvinfo : EIATTR_KPARAM_INFO
	.align		4
.L_17:
        /*0018*/ 	.byte	0x04, 0x17
        /*001a*/ 	.short	(.L_19 - .L_18)
.L_18:
        /*001c*/ 	.word	0x00000000
        /*0020*/ 	.short	0x0002
        /*0022*/ 	.short	0x0010
        /*0024*/ 	.byte	0x00, 0xf0, 0x11, 0x00


	//----- nvinfo : EIATTR_KPARAM_INFO
	.align		4
.L_19:
        /*0028*/ 	.byte	0x04, 0x17
        /*002a*/ 	.short	(.L_21 - .L_20)
.L_20:
        /*002c*/ 	.word	0x00000000
        /*0030*/ 	.short	0x0001
        /*0032*/ 	.short	0x0008
        /*0034*/ 	.byte	0x00, 0xf0, 0x21, 0x00


	//----- nvinfo : EIATTR_KPARAM_INFO
	.align		4
.L_21:
        /*0038*/ 	.byte	0x04, 0x17
        /*003a*/ 	.short	(.L_23 - .L_22)
.L_22:
        /*003c*/ 	.word	0x00000000
        /*0040*/ 	.short	0x0000
        /*0042*/ 	.short	0x0000
        /*0044*/ 	.byte	0x00, 0xf5, 0x21, 0x00


	//----- nvinfo : EIATTR_SPARSE_MMA_MASK
	.align		4
.L_23:
        /*0048*/ 	.byte	0x03, 0x50
        /*004a*/ 	.short	0x0000


	//----- nvinfo : EIATTR_MAXREG_COUNT
	.align		4
        /*004c*/ 	.byte	0x03, 0x1b
        /*004e*/ 	.short	0x00ff


	//----- nvinfo : EIATTR_NUM_BARRIERS
	.align		4
        /*0050*/ 	.byte	0x02, 0x4c
        /*0052*/ 	.byte	0x01
	.zero		1


	//----- nvinfo : EIATTR_MERCURY_ISA_VERSION
	.align		4
        /*0054*/ 	.byte	0x03, 0x5f
        /*0056*/ 	.short	0x0101


	//----- nvinfo : EIATTR_VRC_CTA_INIT_COUNT
	.align		4
        /*0058*/ 	.byte	0x02, 0x4a
	.zero		1
	.zero		1


	//----- nvinfo : EIATTR_EXIT_INSTR_OFFSETS
	.align		4
        /*005c*/ 	.byte	0x04, 0x1c
        /*005e*/ 	.short	(.L_25 - .L_24)


	//   ....[0]....
.L_24:
        /*0060*/ 	.word	0x000009c0


	//   ....[1]....
        /*0064*/ 	.word	0x000009f0


	//----- nvinfo : EIATTR_CRS_STACK_SIZE
	.align		4
.L_25:
        /*0068*/ 	.byte	0x04, 0x1e
        /*006a*/ 	.short	(.L_27 - .L_26)
.L_26:
        /*006c*/ 	.word	0x00000000


	//----- nvinfo : EIATTR_CBANK_PARAM_SIZE
	.align		4
.L_27:
        /*0070*/ 	.byte	0x03, 0x19
        /*0072*/ 	.short	0x0018


	//----- nvinfo : EIATTR_PARAM_CBANK
	.align		4
        /*0074*/ 	.byte	0x04, 0x0a
        /*0076*/ 	.short	(.L_29 - .L_28)
	.align		4
.L_28:
        /*0078*/ 	.word	index@(.nv.constant0._Z10fft_kernelP6float2mii)
        /*007c*/ 	.short	0x0380
        /*007e*/ 	.short	0x0018


	//----- nvinfo : EIATTR_SW_WAR
	.align		4
.L_29:
        /*0080*/ 	.byte	0x04, 0x36
        /*0082*/ 	.short	(.L_31 - .L_30)
.L_30:
        /*0084*/ 	.word	0x00000008
.L_31:


//--------------------- .nv.info._Z18bit_reverse_kernelP6float2mi --------------------------
	.section	.nv.info._Z18bit_reverse_kernelP6float2mi,"",@"SHT_CUDA_INFO"
	.sectionflags	@""
	.align	4


	//----- nvinfo : EIATTR_CUDA_API_VERSION
	.align		4
        /*0000*/ 	.byte	0x04, 0x37
        /*0002*/ 	.short	(.L_33 - .L_32)
.L_32:
        /*0004*/ 	.word	0x00000082


	//----- nvinfo : EIATTR_KPARAM_INFO
	.align		4
.L_33:
        /*0008*/ 	.byte	0x04, 0x17
        /*000a*/ 	.short	(.L_35 - .L_34)
.L_34:
        /*000c*/ 	.word	0x00000000
        /*0010*/ 	.short	0x0002
        /*0012*/ 	.short	0x0010
        /*0014*/ 	.byte	0x00, 0xf0, 0x11, 0x00


	//----- nvinfo : EIATTR_KPARAM_INFO
	.align		4
.L_35:
        /*0018*/ 	.byte	0x04, 0x17
        /*001a*/ 	.short	(.L_37 - .L_36)
.L_36:
        /*001c*/ 	.word	0x00000000
        /*0020*/ 	.short	0x0001
        /*0022*/ 	.short	0x0008
        /*0024*/ 	.byte	0x00, 0xf0, 0x21, 0x00


	//----- nvinfo : EIATTR_KPARAM_INFO
	.align		4
.L_37:
        /*0028*/ 	.byte	0x04, 0x17
        /*002a*/ 	.short	(.L_39 - .L_38)
.L_38:
        /*002c*/ 	.word	0x00000000
        /*0030*/ 	.short	0x0000
        /*0032*/ 	.short	0x0000
        /*0034*/ 	.byte	0x00, 0xf5, 0x21, 0x00


	//----- nvinfo : EIATTR_SPARSE_MMA_MASK
	.align		4
.L_39:
        /*0038*/ 	.byte	0x03, 0x50
        /*003a*/ 	.short	0x0000


	//----- nvinfo : EIATTR_MAXREG_COUNT
	.align		4
        /*003c*/ 	.byte	0x03, 0x1b
        /*003e*/ 	.short	0x00ff


	//----- nvinfo : EIATTR_NUM_BARRIERS
	.align		4
        /*0040*/ 	.byte	0x02, 0x4c
        /*0042*/ 	.byte	0x01
	.zero		1


	//----- nvinfo : EIATTR_MERCURY_ISA_VERSION
	.align		4
        /*0044*/ 	.byte	0x03, 0x5f
        /*0046*/ 	.short	0x0101


	//----- nvinfo : EIATTR_VRC_CTA_INIT_COUNT
	.align		4
        /*0048*/ 	.byte	0x02, 0x4a
	.zero		1
	.zero		1


	//----- nvinfo : EIATTR_EXIT_INSTR_OFFSETS
	.align		4
        /*004c*/ 	.byte	0x04, 0x1c
        /*004e*/ 	.short	(.L_41 - .L_40)


	//   ....[0]....
.L_40:
        /*0050*/ 	.word	0x00000170


	//   ....[1]....
        /*0054*/ 	.word	0x00000230


	//   ....[2]....
        /*0058*/ 	.word	0x00000260


	//----- nvinfo : EIATTR_CBANK_PARAM_SIZE
	.align		4
.L_41:
        /*005c*/ 	.byte	0x03, 0x19
        /*005e*/ 	.short	0x0014


	//----- nvinfo : EIATTR_PARAM_CBANK
	.align		4
        /*0060*/ 	.byte	0x04, 0x0a
        /*0062*/ 	.short	(.L_43 - .L_42)
	.align		4
.L_42:
        /*0064*/ 	.word	index@(.nv.constant0._Z18bit_reverse_kernelP6float2mi)
        /*0068*/ 	.short	0x0380
        /*006a*/ 	.short	0x0014


	//----- nvinfo : EIATTR_SW_WAR
	.align		4
.L_43:
        /*006c*/ 	.byte	0x04, 0x36
        /*006e*/ 	.short	(.L_45 - .L_44)
.L_44:
        /*0070*/ 	.word	0x00000008
.L_45:


//--------------------- .nv.callgraph             --------------------------
	.section	.nv.callgraph,"",@"SHT_CUDA_CALLGRAPH"
	.align	4
	.sectionentsize	8
	.align		4
        /*0000*/ 	.word	0x00000000
	.align		4
        /*0004*/ 	.word	0xffffffff
	.align		4
        /*0008*/ 	.word	0x00000000
	.align		4
        /*000c*/ 	.word	0xfffffffe
	.align		4
        /*0010*/ 	.word	0x00000000
	.align		4
        /*0014*/ 	.word	0xfffffffd
	.align		4
        /*0018*/ 	.word	0x00000000
	.align		4
        /*001c*/ 	.word	0xfffffffc


//--------------------- .text._Z10fft_kernelP6float2mii --------------------------
	.section	.text._Z10fft_kernelP6float2mii,"ax",@progbits
	.align	128
        .global         _Z10fft_kernelP6float2mii
        .type           _Z10fft_kernelP6float2mii,@function
        .size           _Z10fft_kernelP6float2mii,(.L_x_21 - _Z10fft_kernelP6float2mii)
        .other          _Z10fft_kernelP6float2mii,@"STO_CUDA_ENTRY STV_DEFAULT"
_Z10fft_kernelP6float2mii:
.text._Z10fft_kernelP6float2mii:
[----:B------:R-:W-:Y:S01]  /*0000*/  LDC R1, c[0x0][0x37c] ;  /* 0x0000df00ff017b82 */ /* 0x000fe20000000800 */
[----:B------:R-:W0:Y:S07]  /*0010*/  S2R R8, SR_TID.X ;  /* 0x0000000000087919 */ /* 0x000e2e0000002100 */
[----:B------:R-:W1:Y:S01]  /*0020*/  S2UR UR4, SR_CTAID.X ;  /* 0x00000000000479c3 */ /* 0x000e620000002500 */
[----:B------:R-:W2:Y:S01]  /*0030*/  LDCU.128 UR12, c[0x0][0x380] ;  /* 0x00007000ff0c77ac */ /* 0x000ea20008000c00 */
[----:B------:R-:W3:Y:S06]  /*0040*/  LDCU.64 UR8, c[0x0][0x358] ;  /* 0x00006b00ff0877ac */ /* 0x000eec0008000a00 */
[----:B------:R-:W1:Y:S02]  /*0050*/  LDC R0, c[0x0][0x360] ;  /* 0x0000d800ff007b82 */ /* 0x000e640000000800 */
[----:B-1----:R-:W-:-:S05]  /*0060*/  IMAD R9, R0, UR4, RZ ;  /* 0x0000000400097c24 */ /* 0x002fca000f8e02ff */
[----:B0-----:R-:W-:-:S04]  /*0070*/  IADD3 R9, P1, PT, R9, R8, RZ ;  /* 0x0000000809097210 */ /* 0x001fc80007f3e0ff */
[C---:B--2---:R-:W-:Y:S01]  /*0080*/  ISETP.GE.U32.AND P0, PT, R9.reuse, UR14, PT ;  /* 0x0000000e09007c0c */ /* 0x044fe2000bf06070 */
[----:B------:R-:W-:Y:S01]  /*0090*/  IMAD.X R10, RZ, RZ, RZ, P1 ;  /* 0x000000ffff0a7224 */ /* 0x000fe200008e06ff */
[----:B------:R-:W-:-:S04]  /*00a0*/  LEA R4, P1, R9, UR12, 0x3 ;  /* 0x0000000c09047c11 */ /* 0x000fc8000f8218ff */
[----:B------:R-:W-:Y:S02]  /*00b0*/  ISETP.GE.U32.AND.EX P0, PT, R10, UR15, PT, P0 ;  /* 0x0000000f0a007c0c */ /* 0x000fe4000bf06100 */
[----:B------:R-:W-:-:S11]  /*00c0*/  LEA.HI.X R5, R9, UR13, R10, 0x3, P1 ;  /* 0x0000000d09057c11 */ /* 0x000fd600088f1c0a */
[----:B---3--:R-:W2:Y:S01]  /*00d0*/  @!P0 LDG.E.64 R2, desc[UR8][R4.64] ;  /* 0x0000000804028981 */ /* 0x008ea2000c1e1b00 */
[----:B------:R-:W0:Y:S01]  /*00e0*/  S2UR UR5, SR_CgaCtaId ;  /* 0x00000000000579c3 */ /* 0x000e220000008800 */
[----:B------:R-:W-:Y:S01]  /*00f0*/  UMOV UR4, 0x400 ;  /* 0x0000040000047882 */ /* 0x000fe20000000000 */
[----:B------:R-:W-:Y:S01]  /*0100*/  LEA.HI R11, R8, R8, RZ, 0x1b ;  /* 0x00000008080b7211 */ /* 0x000fe200078fd8ff */
[----:B0-----:R-:W-:Y:S01]  /*0110*/  ULEA UR4, UR5, UR4, 0x18 ;  /* 0x0000000405047291 */ /* 0x001fe2000f8ec0ff */
[----:B------:R-:W0:Y:S05]  /*0120*/  LDCU UR5, c[0x0][0x390] ;  /* 0x00007200ff0577ac */ /* 0x000e2a0008000800 */
[----:B------:R-:W-:Y:S01]  /*0130*/  LEA R11, R11, UR4, 0x3 ;  /* 0x000000040b0b7c11 */ /* 0x000fe2000f8e18ff */
[----:B0-----:R-:W-:-:S04]  /*0140*/  UISETP.GE.AND UP0, UPT, UR5, 0x1, UPT ;  /* 0x000000010500788c */ /* 0x001fc8000bf06270 */
[----:B--2---:R0:W-:Y:S05]  /*0150*/  @!P0 STS.64 [R11], R2 ;  /* 0x000000020b008388 */ /* 0x0041ea0000000a00 */
[----:B------:R-:W-:Y:S05]  /*0160*/  BRA.U !UP0, `(.L_x_0) ;  /* 0x0000000908047547 */ /* 0x000fea000b800000 */
[----:B------:R-:W1:Y:S01]  /*0170*/  LDC R12, c[0x0][0x394] ;  /* 0x0000e500ff0c7b82 */ /* 0x000e620000000800 */
[----:B------:R-:W2:Y:S01]  /*0180*/  LDCU UR6, c[0x0][0x394] ;  /* 0x00007280ff0677ac */ /* 0x000ea20008000800 */
[----:B------:R-:W3:Y:S01]  /*0190*/  LDCU.64 UR12, c[0x0][0x388] ;  /* 0x00007100ff0c77ac */ /* 0x000ee20008000a00 */
[----:B------:R-:W4:Y:S01]  /*01a0*/  LDCU.64 UR14, c[0x0][0x380] ;  /* 0x00007000ff0e77ac */ /* 0x000f220008000a00 */
[----:B------:R-:W-:Y:S01]  /*01b0*/  UIADD3 UR5, UPT, UPT, -UR5, URZ, URZ ;  /* 0x000000ff05057290 */ /* 0x000fe2000fffe1ff */
[----:B------:R-:W-:Y:S01]  /*01c0*/  UMOV UR10, 0x1 ;  /* 0x00000001000a7882 */ /* 0x000fe20000000000 */
[----:B--2---:R-:W-:-:S12]  /*01d0*/  USHF.R.S32.HI UR6, URZ, 0x1f, UR6 ;  /* 0x0000001fff067899 */ /* 0x004fd80008011406 */
.L_x_7:
[----:B------:R-:W-:Y:S01]  /*01e0*/  UMOV UR7, 0x1 ;  /* 0x0000000100077882 */ /* 0x000fe20000000000 */
[----:B------:R-:W-:Y:S01]  /*01f0*/  UIADD3 UR5, UPT, UPT, UR5, 0x1, URZ ;  /* 0x0000000105057890 */ /* 0x000fe2000fffe0ff */
[----:B-1----:R-:W-:Y:S01]  /*0200*/  IMAD.U32 R16, RZ, RZ, UR7 ;  /* 0x00000007ff107e24 */ /* 0x002fe2000f8e00ff */
[----:B------:R-:W-:Y:S01]  /*0210*/  USHF.L.U32 UR11, UR7, UR10, URZ ;  /* 0x0000000a070b7299 */ /* 0x000fe200080006ff */
[----:B------:R-:W-:Y:S01]  /*0220*/  BAR.SYNC.DEFER_BLOCKING 0x0 ;  /* 0x0000000000007b1d */ /* 0x000fe20000010000 */
[----:B------:R-:W-:Y:S02]  /*0230*/  UISETP.NE.AND UP0, UPT, UR5, URZ, UPT ;  /* 0x000000ff0500728c */ /* 0x000fe4000bf05270 */
[----:B0-----:R-:W-:Y:S02]  /*0240*/  SHF.L.U64.HI R17, R16, UR10, RZ ;  /* 0x0000000a10117c19 */ /* 0x001fe400080102ff */
[----:B-1----:R-:W-:Y:S01]  /*0250*/  ISETP.LT.U32.AND P0, PT, R12, UR11, PT ;  /* 0x0000000b0c007c0c */ /* 0x002fe2000bf01070 */
[----:B------:R-:W-:Y:S01]  /*0260*/  IMAD.U32 R7, RZ, RZ, UR11 ;  /* 0x0000000bff077e24 */ /* 0x000fe2000f8e00ff */
[----:B------:R-:W-:Y:S02]  /*0270*/  BSSY.RECONVERGENT B0, `(.L_x_1) ;  /* 0x000006e000007945 */ /* 0x000fe40003800200 */
[----:B------:R-:W-:-:S02]  /*0280*/  ISETP.GT.U32.AND.EX P0, PT, R17, UR6, PT, P0 ;  /* 0x0000000611007c0c */ /* 0x000fc4000bf04100 */
[--C-:B------:R-:W-:Y:S02]  /*0290*/  SHF.R.U64 R6, R7, 0x1, R17.reuse ;  /* 0x0000000107067819 */ /* 0x100fe40000001211 */
[----:B------:R-:W-:-:S09]  /*02a0*/  SHF.R.U32.HI R7, RZ, 0x1, R17 ;  /* 0x00000001ff077819 */ /* 0x000fd20000011611 */
[----:B------:R-:W-:Y:S05]  /*02b0*/  @P0 BRA `(.L_x_2) ;  /* 0x0000000000d40947 */ /* 0x000fea0003800000 */
[----:B------:R-:W-:Y:S01]  /*02c0*/  UIADD3 UR7, UPT, UPT, UR10, -0x1, URZ ;  /* 0xffffffff0a077890 */ /* 0x000fe2000fffe0ff */
[----:B0-----:R-:W-:-:S05]  /*02d0*/  VIADD R3, R6, 0xffffffff ;  /* 0xffffffff06037836 */ /* 0x001fca0000000000 */
[----:B------:R-:W-:Y:S02]  /*02e0*/  SHF.R.U64 R16, R8, UR7, RZ ;  /* 0x0000000708107c19 */ /* 0x000fe400080012ff */
[----:B------:R-:W-:Y:S02]  /*02f0*/  LOP3.LUT R14, R3, R8, RZ, 0xc0, !PT ;  /* 0x00000008030e7212 */ /* 0x000fe400078ec0ff */
[C---:B------:R-:W-:Y:S02]  /*0300*/  SHF.L.U32 R13, R16.reuse, UR10, RZ ;  /* 0x0000000a100d7c19 */ /* 0x040fe400080006ff */
[----:B------:R-:W-:Y:S02]  /*0310*/  SHF.L.U64.HI R16, R16, UR10, RZ ;  /* 0x0000000a10107c19 */ /* 0x000fe400080102ff */
[----:B------:R-:W-:-:S04]  /*0320*/  IADD3 R13, P0, PT, R13, R14, RZ ;  /* 0x0000000e0d0d7210 */ /* 0x000fc80007f1e0ff */
[----:B------:R-:W-:Y:S01]  /*0330*/  IADD3 R17, P1, PT, R13, R6, RZ ;  /* 0x000000060d117210 */ /* 0x000fe20007f3e0ff */
[----:B------:R-:W-:-:S03]  /*0340*/  IMAD.X R16, RZ, RZ, R16, P0 ;  /* 0x000000ffff107224 */ /* 0x000fc600000e0610 */
[----:B------:R-:W-:Y:S01]  /*0350*/  ISETP.GE.U32.AND P0, PT, R17, R12, PT ;  /* 0x0000000c1100720c */ /* 0x000fe20003f06070 */
[----:B------:R-:W-:-:S05]  /*0360*/  IMAD.X R15, R16, 0x1, R7, P1 ;  /* 0x00000001100f7824 */ /* 0x000fca00008e0607 */
[----:B------:R-:W-:-:S13]  /*0370*/  ISETP.GE.U32.AND.EX P0, PT, R15, UR6, PT, P0 ;  /* 0x000000060f007c0c */ /* 0x000fda000bf06100 */
[----:B------:R-:W-:Y:S05]  /*0380*/  @P0 BRA `(.L_x_3) ;  /* 0x0000000400700947 */ /* 0x000fea0003800000 */
[----:B------:R-:W0:Y:S01]  /*0390*/  I2F.U64 R6, R6 ;  /* 0x0000000600067312 */ /* 0x000e220000301000 */
[----:B------:R-:W-:Y:S02]  /*03a0*/  UMOV UR7, 0x40490fdb ;  /* 0x40490fdb00077882 */ /* 0x000fe40000000000 */
[----:B------:R-:W-:-:S05]  /*03b0*/  IMAD.U32 R19, RZ, RZ, UR7 ;  /* 0x00000007ff137e24 */ /* 0x000fca000f8e00ff */
[----:B0-----:R-:W0:Y:S08]  /*03c0*/  MUFU.RCP R0, R6 ;  /* 0x0000000600007308 */ /* 0x001e300000001000 */
[----:B------:R-:W1:Y:S01]  /*03d0*/  FCHK P0, -R19, R6 ;  /* 0x0000000613007302 */ /* 0x000e620000000100 */
[----:B0-----:R-:W-:-:S04]  /*03e0*/  FFMA R3, -R6, R0, 1 ;  /* 0x3f80000006037423 */ /* 0x001fc80000000100 */
[----:B------:R-:W-:-:S04]  /*03f0*/  FFMA R0, R0, R3, R0 ;  /* 0x0000000300007223 */ /* 0x000fc80000000000 */
[----:B------:R-:W-:-:S04]  /*0400*/  FFMA R3, R0, -3.1415927410125732422, RZ ;  /* 0xc0490fdb00037823 */ /* 0x000fc800000000ff */
[----:B------:R-:W-:-:S04]  /*0410*/  FFMA R2, -R6, R3, -3.1415927410125732422 ;  /* 0xc0490fdb06027423 */ /* 0x000fc80000000103 */
[----:B------:R-:W-:Y:S01]  /*0420*/  FFMA R18, R0, R2, R3 ;  /* 0x0000000200127223 */ /* 0x000fe20000000003 */
[----:B-1----:R-:W-:Y:S06]  /*0430*/  @!P0 BRA `(.L_x_4) ;  /* 0x0000000000108947 */ /* 0x002fec0003800000 */
[----:B------:R-:W-:Y:S01]  /*0440*/  IMAD.MOV.U32 R3, RZ, RZ, R6 ;  /* 0x000000ffff037224 */ /* 0x000fe200078e0006 */
[----:B------:R-:W-:Y:S01]  /*0450*/  MOV R2, 0x480 ;  /* 0x0000048000027802 */ /* 0x000fe20000000f00 */
[----:B------:R-:W-:-:S07]  /*0460*/  IMAD.MOV.U32 R0, RZ, RZ, -0x3fb6f025 ;  /* 0xc0490fdbff007424 */ /* 0x000fce00078e00ff */
[----:B---34-:R-:W-:Y:S05]  /*0470*/  CALL.REL.NOINC `($__internal_0_$__cuda_sm3x_div_rn_noftz_f32_slowpath) ;  /* 0x0000000400607944 */ /* 0x018fea0003c00000 */
.L_x_4:
[----:B------:R-:W-:Y:S01]  /*0480*/  SHF.R.U64 R0, R17, 0x5, R15 ;  /* 0x0000000511007819 */ /* 0x000fe2000000120f */
[----:B------:R-:W-:Y:S01]  /*0490*/  IMAD.MOV.U32 R15, RZ, RZ, RZ ;  /* 0x000000ffff0f7224 */ /* 0x000fe200078e00ff */
[----:B------:R-:W-:-:S03]  /*04a0*/  SHF.R.U64 R16, R13, 0x5, R16 ;  /* 0x000000050d107819 */ /* 0x000fc60000001210 */
[----:B------:R-:W-:Y:S02]  /*04b0*/  IMAD.IADD R0, R0, 0x1, R17 ;  /* 0x0000000100007824 */ /* 0x000fe400078e0211 */
[----:B------:R-:W-:Y:S01]  /*04c0*/  IMAD.IADD R13, R16, 0x1, R13 ;  /* 0x00000001100d7824 */ /* 0x000fe200078e020d */
[----:B------:R-:W0:Y:S02]  /*04d0*/  I2F.U64 R15, R14 ;  /* 0x0000000e000f7312 */ /* 0x000e240000301000 */
[----:B------:R-:W-:Y:S02]  /*04e0*/  LEA R0, R0, UR4, 0x3 ;  /* 0x0000000400007c11 */ /* 0x000fe4000f8e18ff */
[----:B------:R-:W-:-:S03]  /*04f0*/  LEA R17, R13, UR4, 0x3 ;  /* 0x000000040d117c11 */ /* 0x000fc6000f8e18ff */
[----:B------:R-:W1:Y:S04]  /*0500*/  LDS.64 R2, [R0] ;  /* 0x0000000000027984 */ /* 0x000e680000000a00 */
[----:B------:R-:W2:Y:S01]  /*0510*/  LDS.64 R6, [R17] ;  /* 0x0000000011067984 */ /* 0x000ea20000000a00 */
[----:B0-----:R-:W-:-:S04]  /*0520*/  FMUL R18, R15, R18 ;  /* 0x000000120f127220 */ /* 0x001fc80000400000 */
[----:B------:R-:W-:-:S04]  /*0530*/  FMUL.RZ R18, R18, 0.15915493667125701904 ;  /* 0x3e22f98312127820 */ /* 0x000fc8000040c000 */
[----:B------:R-:W1:Y:S08]  /*0540*/  MUFU.SIN R13, R18 ;  /* 0x00000012000d7308 */ /* 0x000e700000000400 */
[----:B------:R-:W0:Y:S01]  /*0550*/  MUFU.COS R16, R18 ;  /* 0x0000001200107308 */ /* 0x000e220000000000 */
[-C--:B-1----:R-:W-:Y:S01]  /*0560*/  FMUL R19, R13, R2.reuse ;  /* 0x000000020d137220 */ /* 0x082fe20000400000 */
[----:B0-----:R-:W-:-:S03]  /*0570*/  FMUL R2, R16, R2 ;  /* 0x0000000210027220 */ /* 0x001fc60000400000 */
[-C--:B------:R-:W-:Y:S01]  /*0580*/  FFMA R16, R16, R3.reuse, R19 ;  /* 0x0000000310107223 */ /* 0x080fe20000000013 */
[----:B------:R-:W-:-:S03]  /*0590*/  FFMA R3, R13, -R3, R2 ;  /* 0x800000030d037223 */ /* 0x000fc60000000002 */
[C-C-:B--2---:R-:W-:Y:S01]  /*05a0*/  FADD R15, R7.reuse, R16.reuse ;  /* 0x00000010070f7221 */ /* 0x144fe20000000000 */
[C-C-:B------:R-:W-:Y:S01]  /*05b0*/  FADD R14, R6.reuse, R3.reuse ;  /* 0x00000003060e7221 */ /* 0x140fe20000000000 */
[----:B------:R-:W-:Y:S01]  /*05c0*/  FADD R7, R7, -R16 ;  /* 0x8000001007077221 */ /* 0x000fe20000000000 */
[----:B------:R-:W-:-:S03]  /*05d0*/  FADD R6, R6, -R3 ;  /* 0x8000000306067221 */ /* 0x000fc60000000000 */
[----:B------:R0:W-:Y:S04]  /*05e0*/  STS.64 [R17], R14 ;  /* 0x0000000e11007388 */ /* 0x0001e80000000a00 */
[----:B------:R0:W-:Y:S01]  /*05f0*/  STS.64 [R0], R6 ;  /* 0x0000000600007388 */ /* 0x0001e20000000a00 */
[----:B------:R-:W-:Y:S05]  /*0600*/  BRA `(.L_x_3) ;  /* 0x0000000000d07947 */ /* 0x000fea0003800000 */
.L_x_2:
[----:B------:R-:W-:Y:S01]  /*0610*/  BAR.SYNC.DEFER_BLOCKING 0x0 ;  /* 0x0000000000007b1d */ /* 0x000fe20000010000 */
[----:B------:R-:W-:Y:S02]  /*0620*/  IADD3 R0, P0, PT, RZ, -UR11, RZ ;  /* 0x8000000bff007c10 */ /* 0x000fe4000ff1e0ff */
[----:B0-----:R-:W-:Y:S02]  /*0630*/  IADD3 R2, P1, PT, R6, -0x1, RZ ;  /* 0xffffffff06027810 */ /* 0x001fe40007f3e0ff */
[----:B------:R-:W-:Y:S01]  /*0640*/  LOP3.LUT R13, R9, R0, RZ, 0xc0, !PT ;  /* 0x00000000090d7212 */ /* 0x000fe200078ec0ff */
[----:B------:R-:W-:Y:S01]  /*0650*/  IMAD.X R15, RZ, RZ, ~R17, P0 ;  /* 0x000000ffff0f7224 */ /* 0x000fe200000e0e11 */
[----:B------:R-:W-:Y:S02]  /*0660*/  LOP3.LUT R2, R2, R9, RZ, 0xc0, !PT ;  /* 0x0000000902027212 */ /* 0x000fe400078ec0ff */
[----:B------:R-:W-:Y:S02]  /*0670*/  IADD3.X R3, PT, PT, R7, -0x1, RZ, P1, !PT ;  /* 0xffffffff07037810 */ /* 0x000fe40000ffe4ff */
[----:B------:R-:W-:-:S02]  /*0680*/  IADD3 R13, P0, PT, R13, R2, RZ ;  /* 0x000000020d0d7210 */ /* 0x000fc40007f1e0ff */
[----:B------:R-:W-:Y:S02]  /*0690*/  LOP3.LUT R3, R3, R10, RZ, 0xc0, !PT ;  /* 0x0000000a03037212 */ /* 0x000fe400078ec0ff */
[----:B------:R-:W-:Y:S02]  /*06a0*/  LOP3.LUT R15, R10, R15, RZ, 0xc0, !PT ;  /* 0x0000000f0a0f7212 */ /* 0x000fe400078ec0ff */
[----:B------:R-:W-:-:S03]  /*06b0*/  IADD3 R0, P1, PT, R13, R6, RZ ;  /* 0x000000060d007210 */ /* 0x000fc60007f3e0ff */
[----:B------:R-:W-:Y:S01]  /*06c0*/  IMAD.X R14, R15, 0x1, R3, P0 ;  /* 0x000000010f0e7824 */ /* 0x000fe200000e0603 */
[----:B---3--:R-:W-:-:S03]  /*06d0*/  ISETP.GE.U32.AND P0, PT, R0, UR12, PT ;  /* 0x0000000c00007c0c */ /* 0x008fc6000bf06070 */
[----:B------:R-:W-:-:S05]  /*06e0*/  IMAD.X R0, R14, 0x1, R7, P1 ;  /* 0x000000010e007824 */ /* 0x000fca00008e0607 */
[----:B------:R-:W-:-:S13]  /*06f0*/  ISETP.GE.U32.AND.EX P0, PT, R0, UR13, PT, P0 ;  /* 0x0000000d00007c0c */ /* 0x000fda000bf06100 */
[----:B------:R-:W-:Y:S05]  /*0700*/  @P0 BRA `(.L_x_3) ;  /* 0x0000000000900947 */ /* 0x000fea0003800000 */
[----:B------:R-:W-:Y:S01]  /*0710*/  IMAD.U32 R16, RZ, RZ, UR11 ;  /* 0x0000000bff107e24 */ /* 0x000fe2000f8e00ff */
[----:B------:R-:W0:Y:S01]  /*0720*/  I2F.U64 R0, R2 ;  /* 0x0000000200007312 */ /* 0x000e220000301000 */
[----:B------:R-:W-:Y:S07]  /*0730*/  BSSY.RECONVERGENT B1, `(.L_x_5) ;  /* 0x000000e000017945 */ /* 0x000fee0003800200 */
[----:B------:R-:W1:Y:S01]  /*0740*/  I2F.U64 R17, R16 ;  /* 0x0000001000117312 */ /* 0x000e620000301000 */
[----:B0-----:R-:W-:-:S07]  /*0750*/  FMUL R0, R0, -6.2831854820251464844 ;  /* 0xc0c90fdb00007820 */ /* 0x001fce0000400000 */
[----:B-1----:R-:W0:Y:S08]  /*0760*/  MUFU.RCP R15, R17 ;  /* 0x00000011000f7308 */ /* 0x002e300000001000 */
[----:B------:R-:W1:Y:S01]  /*0770*/  FCHK P0, R0, R17 ;  /* 0x0000001100007302 */ /* 0x000e620000000000 */
[----:B0-----:R-:W-:-:S04]  /*0780*/  FFMA R18, -R17, R15, 1 ;  /* 0x3f80000011127423 */ /* 0x001fc8000000010f */
[----:B------:R-:W-:-:S04]  /*0790*/  FFMA R15, R15, R18, R15 ;  /* 0x000000120f0f7223 */ /* 0x000fc8000000000f */
[----:B------:R-:W-:-:S04]  /*07a0*/  FFMA R18, R0, R15, RZ ;  /* 0x0000000f00127223 */ /* 0x000fc800000000ff */
[----:B------:R-:W-:-:S04]  /*07b0*/  FFMA R19, -R17, R18, R0 ;  /* 0x0000001211137223 */ /* 0x000fc80000000100 */
[----:B------:R-:W-:Y:S01]  /*07c0*/  FFMA R18, R15, R19, R18 ;  /* 0x000000130f127223 */ /* 0x000fe20000000012 */
[----:B-1----:R-:W-:Y:S06]  /*07d0*/  @!P0 BRA `(.L_x_6) ;  /* 0x00000000000c8947 */ /* 0x002fec0003800000 */
[----:B------:R-:W-:Y:S01]  /*07e0*/  IMAD.MOV.U32 R3, RZ, RZ, R17 ;  /* 0x000000ffff037224 */ /* 0x000fe200078e0011 */
[----:B------:R-:W-:-:S07]  /*07f0*/  MOV R2, 0x810 ;  /* 0x0000081000027802 */ /* 0x000fce0000000f00 */
[----:B----4-:R-:W-:Y:S05]  /*0800*/  CALL.REL.NOINC `($__internal_0_$__cuda_sm3x_div_rn_noftz_f32_slowpath) ;  /* 0x00000000007c7944 */ /* 0x010fea0003c00000 */
.L_x_6:
[----:B----4-:R-:W-:Y:S05]  /*0810*/  BSYNC.RECONVERGENT B1 ;  /* 0x0000000000017941 */ /* 0x010fea0003800200 */
.L_x_5:
[----:B------:R-:W-:-:S04]  /*0820*/  LEA R2, P0, R13, UR14, 0x3 ;  /* 0x0000000e0d027c11 */ /* 0x000fc8000f8018ff */
[----:B------:R-:W-:Y:S02]  /*0830*/  LEA.HI.X R3, R13, UR15, R14, 0x3, P0 ;  /* 0x0000000f0d037c11 */ /* 0x000fe400080f1c0e */
[----:B------:R-:W-:-:S04]  /*0840*/  LEA R14, P0, R6, R2, 0x3 ;  /* 0x00000002060e7211 */ /* 0x000fc800078018ff */
[----:B------:R-:W-:Y:S02]  /*0850*/  LEA.HI.X R15, R6, R3, R7, 0x3, P0 ;  /* 0x00000003060f7211 */ /* 0x000fe400000f1c07 */
[----:B------:R-:W2:Y:S04]  /*0860*/  LDG.E.64 R6, desc[UR8][R2.64] ;  /* 0x0000000802067981 */ /* 0x000ea8000c1e1b00 */
[----:B------:R-:W3:Y:S01]  /*0870*/  LDG.E.64 R16, desc[UR8][R14.64] ;  /* 0x000000080e107981 */ /* 0x000ee2000c1e1b00 */
[----:B------:R-:W-:-:S04]  /*0880*/  FMUL.RZ R20, R18, 0.15915493667125701904 ;  /* 0x3e22f98312147820 */ /* 0x000fc8000040c000 */
[----:B------:R-:W3:Y:S08]  /*0890*/  MUFU.SIN R0, R20 ;  /* 0x0000001400007308 */ /* 0x000ef00000000400 */
[----:B------:R-:W0:Y:S01]  /*08a0*/  MUFU.COS R13, R20 ;  /* 0x00000014000d7308 */ /* 0x000e220000000000 */
[-C--:B---3--:R-:W-:Y:S01]  /*08b0*/  FMUL R18, R0, R16.reuse ;  /* 0x0000001000127220 */ /* 0x088fe20000400000 */
[----:B0-----:R-:W-:-:S03]  /*08c0*/  FMUL R19, R13, R16 ;  /* 0x000000100d137220 */ /* 0x001fc60000400000 */
[-C--:B------:R-:W-:Y:S01]  /*08d0*/  FFMA R18, R13, R17.reuse, R18 ;  /* 0x000000110d127223 */ /* 0x080fe20000000012 */
[----:B------:R-:W-:-:S03]  /*08e0*/  FFMA R19, R0, -R17, R19 ;  /* 0x8000001100137223 */ /* 0x000fc60000000013 */
[C-C-:B--2---:R-:W-:Y:S01]  /*08f0*/  FADD R17, R7.reuse, R18.reuse ;  /* 0x0000001207117221 */ /* 0x144fe20000000000 */
[C-C-:B------:R-:W-:Y:S01]  /*0900*/  FADD R16, R6.reuse, R19.reuse ;  /* 0x0000001306107221 */ /* 0x140fe20000000000 */
[----:B------:R-:W-:Y:S01]  /*0910*/  FADD R7, R7, -R18 ;  /* 0x8000001207077221 */ /* 0x000fe20000000000 */
[----:B------:R-:W-:-:S03]  /*0920*/  FADD R6, R6, -R19 ;  /* 0x8000001306067221 */ /* 0x000fc60000000000 */
[----:B------:R1:W-:Y:S04]  /*0930*/  STG.E.64 desc[UR8][R2.64], R16 ;  /* 0x0000001002007986 */ /* 0x0003e8000c101b08 */
[----:B------:R1:W-:Y:S02]  /*0940*/  STG.E.64 desc[UR8][R14.64], R6 ;  /* 0x000000060e007986 */ /* 0x0003e4000c101b08 */
.L_x_3:
[----:B---34-:R-:W-:Y:S05]  /*0950*/  BSYNC.RECONVERGENT B0 ;  /* 0x0000000000007941 */ /* 0x018fea0003800200 */
.L_x_1:
[----:B------:R-:W-:Y:S01]  /*0960*/  UIADD3 UR10, UPT, UPT, UR10, 0x1, URZ ;  /* 0x000000010a0a7890 */ /* 0x000fe2000fffe0ff */
[----:B------:R-:W-:Y:S11]  /*0970*/  BRA.U UP0, `(.L_x_7) ;  /* 0xfffffff900187547 */ /* 0x000ff6000b83ffff */
.L_x_0:
[----:B------:R-:W2:Y:S01]  /*0980*/  LDCU.64 UR16, c[0x0][0x388] ;  /* 0x00007100ff1077ac */ /* 0x000ea20008000a00 */
[----:B------:R-:W-:Y:S01]  /*0990*/  BAR.SYNC.DEFER_BLOCKING 0x0 ;  /* 0x0000000000007b1d */ /* 0x000fe20000010000 */
[----:B--2---:R-:W-:-:S04]  /*09a0*/  ISETP.GE.U32.AND P0, PT, R9, UR16, PT ;  /* 0x0000001009007c0c */ /* 0x004fc8000bf06070 */
[----:B------:R-:W-:-:S13]  /*09b0*/  ISETP.GE.U32.AND.EX P0, PT, R10, UR17, PT, P0 ;  /* 0x000000110a007c0c */ /* 0x000fda000bf06100 */
[----:B------:R-:W-:Y:S05]  /*09c0*/  @P0 EXIT ;  /* 0x000000000000094d */ /* 0x000fea0003800000 */
[----:B0-----:R-:W0:Y:S04]  /*09d0*/  LDS.64 R10, [R11] ;  /* 0x000000000b0a7984 */ /* 0x001e280000000a00 */
[----:B0-----:R-:W-:Y:S01]  /*09e0*/  STG.E.64 desc[UR8][R4.64], R10 ;  /* 0x0000000a04007986 */ /* 0x001fe2000c101b08 */
[----:B------:R-:W-:Y:S05]  /*09f0*/  EXIT ;  /* 0x000000000000794d */ /* 0x000fea0003800000 */
        .weak           $__internal_0_$__cuda_sm3x_div_rn_noftz_f32_slowpath
        .type           $__internal_0_$__cuda_sm3x_div_rn_noftz_f32_slowpath,@function
        .size           $__internal_0_$__cuda_sm3x_div_rn_noftz_f32_slowpath,(.L_x_21 - $__internal_0_$__cuda_sm3x_div_rn_noftz_f32_slowpath)
$__internal_0_$__cuda_sm3x_div_rn_noftz_f32_slowpath:
[----:B------:R-:W-:Y:S01]  /*0a00*/  SHF.R.U32.HI R18, RZ, 0x17, R3 ;  /* 0x00000017ff127819 */ /* 0x000fe20000011603 */
[----:B------:R-:W-:Y:S01]  /*0a10*/  BSSY.RECONVERGENT B2, `(.L_x_8) ;  /* 0x0000062000027945 */ /* 0x000fe20003800200 */
[----:B------:R-:W-:Y:S02]  /*0a20*/  SHF.R.U32.HI R20, RZ, 0x17, R0 ;  /* 0x00000017ff147819 */ /* 0x000fe40000011600 */
[----:B------:R-:W-:Y:S02]  /*0a30*/  LOP3.LUT R18, R18, 0xff, RZ, 0xc0, !PT ;  /* 0x000000ff12127812 */ /* 0x000fe400078ec0ff */
[----:B------:R-:W-:-:S03]  /*0a40*/  LOP3.LUT R20, R20, 0xff, RZ, 0xc0, !PT ;  /* 0x000000ff14147812 */ /* 0x000fc600078ec0ff */
[----:B------:R-:W-:Y:S02]  /*0a50*/  VIADD R22, R18, 0xffffffff ;  /* 0xffffffff12167836 */ /* 0x000fe40000000000 */
[----:B------:R-:W-:-:S03]  /*0a60*/  VIADD R21, R20, 0xffffffff ;  /* 0xffffffff14157836 */ /* 0x000fc60000000000 */
[----:B------:R-:W-:-:S04]  /*0a70*/  ISETP.GT.U32.AND P0, PT, R22, 0xfd, PT ;  /* 0x000000fd1600780c */ /* 0x000fc80003f04070 */
[----:B------:R-:W-:-:S13]  /*0a80*/  ISETP.GT.U32.OR P0, PT, R21, 0xfd, P0 ;  /* 0x000000fd1500780c */ /* 0x000fda0000704470 */
[----:B------:R-:W-:Y:S01]  /*0a90*/  @!P0 IMAD.MOV.U32 R19, RZ, RZ, RZ ;  /* 0x000000ffff138224 */ /* 0x000fe200078e00ff */
[----:B------:R-:W-:Y:S06]  /*0aa0*/  @!P0 BRA `(.L_x_9) ;  /* 0x00000000005c8947 */ /* 0x000fec0003800000 */
[----:B------:R-:W-:Y:S02]  /*0ab0*/  FSETP.GTU.FTZ.AND P0, PT, |R0|, +INF , PT ;  /* 0x7f8000000000780b */ /* 0x000fe40003f1c200 */
[----:B------:R-:W-:-:S04]  /*0ac0*/  FSETP.GTU.FTZ.AND P1, PT, |R3|, +INF , PT ;  /* 0x7f8000000300780b */ /* 0x000fc80003f3c200 */
[----:B------:R-:W-:-:S13]  /*0ad0*/  PLOP3.LUT P0, PT, P0, P1, PT, 0xf8, 0x8f ;  /* 0x00000000008f781c */ /* 0x000fda0000703f70 */
[----:B------:R-:W-:Y:S05]  /*0ae0*/  @P0 BRA `(.L_x_10) ;  /* 0x00000004004c0947 */ /* 0x000fea0003800000 */
[----:B------:R-:W-:-:S13]  /*0af0*/  LOP3.LUT P0, RZ, R3, 0x7fffffff, R0, 0xc8, !PT ;  /* 0x7fffffff03ff7812 */ /* 0x000fda000780c800 */
[----:B------:R-:W-:Y:S05]  /*0b00*/  @!P0 BRA `(.L_x_11) ;  /* 0x00000004003c8947 */ /* 0x000fea0003800000 */
[C---:B------:R-:W-:Y:S02]  /*0b10*/  FSETP.NEU.FTZ.AND P2, PT, |R0|.reuse, +INF , PT ;  /* 0x7f8000000000780b */ /* 0x040fe40003f5d200 */
[----:B------:R-:W-:Y:S02]  /*0b20*/  FSETP.NEU.FTZ.AND P1, PT, |R3|, +INF , PT ;  /* 0x7f8000000300780b */ /* 0x000fe40003f3d200 */
[----:B------:R-:W-:-:S11]  /*0b30*/  FSETP.NEU.FTZ.AND P0, PT, |R0|, +INF , PT ;  /* 0x7f8000000000780b */ /* 0x000fd60003f1d200 */
[----:B------:R-:W-:Y:S05]  /*0b40*/  @!P1 BRA !P2, `(.L_x_11) ;  /* 0x00000004002c9947 */ /* 0x000fea0005000000 */
[----:B------:R-:W-:-:S04]  /*0b50*/  LOP3.LUT P2, RZ, R0, 0x7fffffff, RZ, 0xc0, !PT ;  /* 0x7fffffff00ff7812 */ /* 0x000fc8000784c0ff */
[----:B------:R-:W-:-:S13]  /*0b60*/  PLOP3.LUT P1, PT, P1, P2, PT, 0x2f, 0xf2 ;  /* 0x0000000000f2781c */ /* 0x000fda0000f24577 */
[----:B------:R-:W-:Y:S05]  /*0b70*/  @P1 BRA `(.L_x_12) ;  /* 0x0000000400181947 */ /* 0x000fea0003800000 */
[----:B------:R-:W-:-:S04]  /*0b80*/  LOP3.LUT P1, RZ, R3, 0x7fffffff, RZ, 0xc0, !PT ;  /* 0x7fffffff03ff7812 */ /* 0x000fc8000782c0ff */
[----:B------:R-:W-:-:S13]  /*0b90*/  PLOP3.LUT P0, PT, P0, P1, PT, 0x2f, 0xf2 ;  /* 0x0000000000f2781c */ /* 0x000fda0000702577 */
[----:B------:R-:W-:Y:S05]  /*0ba0*/  @P0 BRA `(.L_x_13) ;  /* 0x0000000400000947 */ /* 0x000fea0003800000 */
[----:B------:R-:W-:Y:S02]  /*0bb0*/  ISETP.GE.AND P0, PT, R21, RZ, PT ;  /* 0x000000ff1500720c */ /* 0x000fe40003f06270 */
[----:B------:R-:W-:-:S11]  /*0bc0*/  ISETP.GE.AND P1, PT, R22, RZ, PT ;  /* 0x000000ff1600720c */ /* 0x000fd60003f26270 */
[----:B------:R-:W-:Y:S02]  /*0bd0*/  @P0 IMAD.MOV.U32 R19, RZ, RZ, RZ ;  /* 0x000000ffff130224 */ /* 0x000fe400078e00ff */
[----:B------:R-:W-:Y:S01]  /*0be0*/  @!P0 FFMA R0, R0, 1.84467440737095516160e+19, RZ ;  /* 0x5f80000000008823 */ /* 0x000fe200000000ff */
[----:B------:R-:W-:Y:S02]  /*0bf0*/  @!P0 IMAD.MOV.U32 R19, RZ, RZ, -0x40 ;  /* 0xffffffc0ff138424 */ /* 0x000fe400078e00ff */
[----:B------:R-:W-:Y:S02]  /*0c00*/  @!P1 FFMA R3, R3, 1.84467440737095516160e+19, RZ ;  /* 0x5f80000003039823 */ /* 0x000fe400000000ff */
[----:B------:R-:W-:-:S07]  /*0c10*/  @!P1 VIADD R19, R19, 0x40 ;  /* 0x0000004013139836 */ /* 0x000fce0000000000 */
.L_x_9:
[----:B------:R-:W-:Y:S01]  /*0c20*/  LEA R22, R18, 0xc0800000, 0x17 ;  /* 0xc080000012167811 */ /* 0x000fe200078eb8ff */
[----:B------:R-:W-:Y:S04]  /*0c30*/  BSSY.RECONVERGENT B3, `(.L_x_14) ;  /* 0x0000036000037945 */ /* 0x000fe80003800200 */
[----:B------:R-:W-:Y:S02]  /*0c40*/  IMAD.IADD R22, R3, 0x1, -R22 ;  /* 0x0000000103167824 */ /* 0x000fe400078e0a16 */
[----:B------:R-:W-:Y:S02]  /*0c50*/  VIADD R3, R20, 0xffffff81 ;  /* 0xffffff8114037836 */ /* 0x000fe40000000000 */
[----:B------:R-:W0:Y:S01]  /*0c60*/  MUFU.RCP R24, R22 ;  /* 0x0000001600187308 */ /* 0x000e220000001000 */
[----:B------:R-:W-:Y:S01]  /*0c70*/  FADD.FTZ R21, -R22, -RZ ;  /* 0x800000ff16157221 */ /* 0x000fe20000010100 */
[C---:B------:R-:W-:Y:S01]  /*0c80*/  IMAD R0, R3.reuse, -0x800000, R0 ;  /* 0xff80000003007824 */ /* 0x040fe200078e0200 */
[----:B------:R-:W-:-:S05]  /*0c90*/  IADD3 R18, PT, PT, R3, 0x7f, -R18 ;  /* 0x0000007f03127810 */ /* 0x000fca0007ffe812 */
[----:B------:R-:W-:Y:S02]  /*0ca0*/  IMAD.IADD R18, R18, 0x1, R19 ;  /* 0x0000000112127824 */ /* 0x000fe400078e0213 */
[----:B0-----:R-:W-:-:S04]  /*0cb0*/  FFMA R23, R24, R21, 1 ;  /* 0x3f80000018177423 */ /* 0x001fc80000000015 */
[----:B------:R-:W-:-:S04]  /*0cc0*/  FFMA R23, R24, R23, R24 ;  /* 0x0000001718177223 */ /* 0x000fc80000000018 */
[----:B------:R-:W-:-:S04]  /*0cd0*/  FFMA R20, R0, R23, RZ ;  /* 0x0000001700147223 */ /* 0x000fc800000000ff */
[----:B------:R-:W-:-:S04]  /*0ce0*/  FFMA R24, R21, R20, R0 ;  /* 0x0000001415187223 */ /* 0x000fc80000000000 */
[----:B------:R-:W-:-:S04]  /*0cf0*/  FFMA R20, R23, R24, R20 ;  /* 0x0000001817147223 */ /* 0x000fc80000000014 */
[----:B------:R-:W-:-:S04]  /*0d00*/  FFMA R21, R21, R20, R0 ;  /* 0x0000001415157223 */ /* 0x000fc80000000000 */
[----:B------:R-:W-:-:S05]  /*0d10*/  FFMA R0, R23, R21, R20 ;  /* 0x0000001517007223 */ /* 0x000fca0000000014 */
[----:B------:R-:W-:-:S04]  /*0d20*/  SHF.R.U32.HI R3, RZ, 0x17, R0 ;  /* 0x00000017ff037819 */ /* 0x000fc80000011600 */
[----:B------:R-:W-:-:S05]  /*0d30*/  LOP3.LUT R3, R3, 0xff, RZ, 0xc0, !PT ;  /* 0x000000ff03037812 */ /* 0x000fca00078ec0ff */
[----:B------:R-:W-:-:S04]  /*0d40*/  IMAD.IADD R3, R3, 0x1, R18 ;  /* 0x0000000103037824 */ /* 0x000fc800078e0212 */
[----:B------:R-:W-:-:S05]  /*0d50*/  VIADD R19, R3, 0xffffffff ;  /* 0xffffffff03137836 */ /* 0x000fca0000000000 */
[----:B------:R-:W-:-:S13]  /*0d60*/  ISETP.GE.U32.AND P0, PT, R19, 0xfe, PT ;  /* 0x000000fe1300780c */ /* 0x000fda0003f06070 */
[----:B------:R-:W-:Y:S05]  /*0d70*/  @!P0 BRA `(.L_x_15) ;  /* 0x0000000000808947 */ /* 0x000fea0003800000 */
[----:B------:R-:W-:-:S13]  /*0d80*/  ISETP.GT.AND P0, PT, R3, 0xfe, PT ;  /* 0x000000fe0300780c */ /* 0x000fda0003f04270 */
[----:B------:R-:W-:Y:S05]  /*0d90*/  @P0 BRA `(.L_x_16) ;  /* 0x00000000006c0947 */ /* 0x000fea0003800000 */
[----:B------:R-:W-:-:S13]  /*0da0*/  ISETP.GE.AND P0, PT, R3, 0x1, PT ;  /* 0x000000010300780c */ /* 0x000fda0003f06270 */
[----:B------:R-:W-:Y:S05]  /*0db0*/  @P0 BRA `(.L_x_17) ;  /* 0x0000000000740947 */ /* 0x000fea0003800000 */
[----:B------:R-:W-:Y:S02]  /*0dc0*/  ISETP.GE.AND P0, PT, R3, -0x18, PT ;  /* 0xffffffe80300780c */ /* 0x000fe40003f06270 */
[----:B------:R-:W-:-:S11]  /*0dd0*/  LOP3.LUT R0, R0, 0x80000000, RZ, 0xc0, !PT ;  /* 0x8000000000007812 */ /* 0x000fd600078ec0ff */
[----:B------:R-:W-:Y:S05]  /*0de0*/  @!P0 BRA `(.L_x_17) ;  /* 0x0000000000688947 */ /* 0x000fea0003800000 */
[-CC-:B------:R-:W-:Y:S01]  /*0df0*/  FFMA.RZ R18, R23, R21.reuse, R20.reuse ;  /* 0x0000001517127223 */ /* 0x180fe2000000c014 */
[C---:B------:R-:W-:Y:S02]  /*0e00*/  ISETP.NE.AND P2, PT, R3.reuse, RZ, PT ;  /* 0x000000ff0300720c */ /* 0x040fe40003f45270 */
[----:B------:R-:W-:Y:S02]  /*0e10*/  ISETP.NE.AND P1, PT, R3, RZ, PT ;  /* 0x000000ff0300720c */ /* 0x000fe40003f25270 */
[----:B------:R-:W-:Y:S01]  /*0e20*/  LOP3.LUT R19, R18, 0x7fffff, RZ, 0xc0, !PT ;  /* 0x007fffff12137812 */ /* 0x000fe200078ec0ff */
[CCC-:B------:R-:W-:Y:S01]  /*0e30*/  FFMA.RP R18, R23.reuse, R21.reuse, R20.reuse ;  /* 0x0000001517127223 */ /* 0x1c0fe20000008014 */
[----:B------:R-:W-:Y:S01]  /*0e40*/  FFMA.RM R21, R23, R21, R20 ;  /* 0x0000001517157223 */ /* 0x000fe20000004014 */
[----:B------:R-:W-:Y:S01]  /*0e50*/  VIADD R20, R3, 0x20 ;  /* 0x0000002003147836 */ /* 0x000fe20000000000 */
[----:B------:R-:W-:Y:S01]  /*0e60*/  LOP3.LUT R19, R19, 0x800000, RZ, 0xfc, !PT ;  /* 0x0080000013137812 */ /* 0x000fe200078efcff */
[----:B------:R-:W-:-:S02]  /*0e70*/  IMAD.MOV R3, RZ, RZ, -R3 ;  /* 0x000000ffff037224 */ /* 0x000fc400078e0a03 */
[----:B------:R-:W-:Y:S02]  /*0e80*/  FSETP.NEU.FTZ.AND P0, PT, R18, R21, PT ;  /* 0x000000151200720b */ /* 0x000fe40003f1d000 */
[----:B------:R-:W-:Y:S02]  /*0e90*/  SHF.L.U32 R20, R19, R20, RZ ;  /* 0x0000001413147219 */ /* 0x000fe400000006ff */
[----:B------:R-:W-:Y:S02]  /*0ea0*/  SEL R18, R3, RZ, P2 ;  /* 0x000000ff03127207 */ /* 0x000fe40001000000 */
[----:B------:R-:W-:Y:S02]  /*0eb0*/  ISETP.NE.AND P1, PT, R20, RZ, P1 ;  /* 0x000000ff1400720c */ /* 0x000fe40000f25270 */
[----:B------:R-:W-:Y:S02]  /*0ec0*/  SHF.R.U32.HI R18, RZ, R18, R19 ;  /* 0x00000012ff127219 */ /* 0x000fe40000011613 */
[----:B------:R-:W-:-:S02]  /*0ed0*/  PLOP3.LUT P0, PT, P0, P1, PT, 0xf8, 0x8f ;  /* 0x00000000008f781c */ /* 0x000fc40000703f70 */
[----:B------:R-:W-:Y:S02]  /*0ee0*/  SHF.R.U32.HI R20, RZ, 0x1, R18 ;  /* 0x00000001ff147819 */ /* 0x000fe40000011612 */
[----:B------:R-:W-:-:S04]  /*0ef0*/  SEL R3, RZ, 0x1, !P0 ;  /* 0x00000001ff037807 */ /* 0x000fc80004000000 */
[----:B------:R-:W-:-:S04]  /*0f00*/  LOP3.LUT R3, R3, 0x1, R20, 0xf8, !PT ;  /* 0x0000000103037812 */ /* 0x000fc800078ef814 */
[----:B------:R-:W-:-:S05]  /*0f10*/  LOP3.LUT R3, R3, R18, RZ, 0xc0, !PT ;  /* 0x0000001203037212 */ /* 0x000fca00078ec0ff */
[----:B------:R-:W-:-:S05]  /*0f20*/  IMAD.IADD R3, R20, 0x1, R3 ;  /* 0x0000000114037824 */ /* 0x000fca00078e0203 */
[----:B------:R-:W-:Y:S01]  /*0f30*/  LOP3.LUT R0, R3, R0, RZ, 0xfc, !PT ;  /* 0x0000000003007212 */ /* 0x000fe200078efcff */
[----:B------:R-:W-:Y:S06]  /*0f40*/  BRA `(.L_x_17) ;  /* 0x0000000000107947 */ /* 0x000fec0003800000 */
.L_x_16:
[----:B------:R-:W-:-:S04]  /*0f50*/  LOP3.LUT R0, R0, 0x80000000, RZ, 0xc0, !PT ;  /* 0x8000000000007812 */ /* 0x000fc800078ec0ff */
[----:B------:R-:W-:Y:S01]  /*0f60*/  LOP3.LUT R0, R0, 0x7f800000, RZ, 0xfc, !PT ;  /* 0x7f80000000007812 */ /* 0x000fe200078efcff */
[----:B------:R-:W-:Y:S06]  /*0f70*/  BRA `(.L_x_17) ;  /* 0x0000000000047947 */ /* 0x000fec0003800000 */
.L_x_15:
[----:B------:R-:W-:-:S07]  /*0f80*/  IMAD R0, R18, 0x800000, R0 ;  /* 0x0080000012007824 */ /* 0x000fce00078e0200 */
.L_x_17:
[----:B------:R-:W-:Y:S05]  /*0f90*/  BSYNC.RECONVERGENT B3 ;  /* 0x0000000000037941 */ /* 0x000fea0003800200 */
.L_x_14:
[----:B------:R-:W-:Y:S05]  /*0fa0*/  BRA `(.L_x_18) ;  /* 0x0000000000207947 */ /* 0x000fea0003800000 */
.L_x_13:
[----:B------:R-:W-:-:S04]  /*0fb0*/  LOP3.LUT R0, R3, 0x80000000, R0, 0x48, !PT ;  /* 0x8000000003007812 */ /* 0x000fc800078e4800 */
[----:B------:R-:W-:Y:S01]  /*0fc0*/  LOP3.LUT R0, R0, 0x7f800000, RZ, 0xfc, !PT ;  /* 0x7f80000000007812 */ /* 0x000fe200078efcff */
[----:B------:R-:W-:Y:S06]  /*0fd0*/  BRA `(.L_x_18) ;  /* 0x0000000000147947 */ /* 0x000fec0003800000 */
.L_x_12:
[----:B------:R-:W-:Y:S01]  /*0fe0*/  LOP3.LUT R0, R3, 0x80000000, R0, 0x48, !PT ;  /* 0x8000000003007812 */ /* 0x000fe200078e4800 */
[----:B------:R-:W-:Y:S06]  /*0ff0*/  BRA `(.L_x_18) ;  /* 0x00000000000c7947 */ /* 0x000fec0003800000 */
.L_x_11:
[----:B------:R-:W0:Y:S01]  /*1000*/  MUFU.RSQ R0, -QNAN ;  /* 0xffc0000000007908 */ /* 0x000e220000001400 */
[----:B------:R-:W-:Y:S05]  /*1010*/  BRA `(.L_x_18) ;  /* 0x0000000000047947 */ /* 0x000fea0003800000 */
.L_x_10:
[----:B------:R-:W-:-:S07]  /*1020*/  FADD.FTZ R0, R0, R3 ;  /* 0x0000000300007221 */ /* 0x000fce0000010000 */
.L_x_18:
[----:B------:R-:W-:Y:S05]  /*1030*/  BSYNC.RECONVERGENT B2 ;  /* 0x0000000000027941 */ /* 0x000fea0003800200 */
.L_x_8:
[----:B------:R-:W-:Y:S02]  /*1040*/  IMAD.MOV.U32 R3, RZ, RZ, 0x0 ;  /* 0x00000000ff037424 */ /* 0x000fe400078e00ff */
[----:B0-----:R-:W-:Y:S02]  /*1050*/  IMAD.MOV.U32 R18, RZ, RZ, R0 ;  /* 0x000000ffff127224 */ /* 0x001fe400078e0000 */
[----:B------:R-:W-:Y:S05]  /*1060*/  RET.REL.NODEC R2 `(_Z10fft_kernelP6float2mii) ;  /* 0xffffffec02e47950 */ /* 0x000fea0003c3ffff */
.L_x_19:
[----:B------:R-:W-:-:S00]  /*1070*/  BRA `(.L_x_19) ;  /* 0xfffffffc00fc7947 */ /* 0x000fc0000383ffff */
[----:B------:R-:W-:-:S00]  /*1080*/  NOP ;  /* 0x0000000000007918 */ /* 0x000fc00000000000 */
[----:B------:R-:W-:-:S00]  /*1090*/  NOP ;  /* 0x0000000000007918 */ /* 0x000fc00000000000 */
[----:B------:R-:W-:-:S00]  /*10a0*/  NOP ;  /* 0x0000000000007918 */ /* 0x000fc00000000000 */
[----:B------:R-:W-:-:S00]  /*10b0*/  NOP ;  /* 0x0000000000007918 */ /* 0x000fc00000000000 */
[----:B------:R-:W-:-:S00]  /*10c0*/  NOP ;  /* 0x0000000000007918 */ /* 0x000fc00000000000 */
[----:B------:R-:W-:-:S00]  /*10d0*/  NOP ;  /* 0x0000000000007918 */ /* 0x000fc00000000000 */
[----:B------:R-:W-:-:S00]  /*10e0*/  NOP ;  /* 0x0000000000007918 */ /* 0x000fc00000000000 */
[----:B------:R-:W-:-:S00]  /*10f0*/  NOP ;  /* 0x0000000000007918 */ /* 0x000fc00000000000 */
.L_x_21:


//--------------------- .text._Z18bit_reverse_kernelP6float2mi --------------------------
	.section	.text._Z18bit_reverse_kernelP6float2mi,"ax",@progbits
	.align	128
        .global         _Z18bit_reverse_kernelP6float2mi
        .type           _Z18bit_reverse_kernelP6float2mi,@function
        .size           _Z18bit_reverse_kernelP6float2mi,(.L_x_23 - _Z18bit_reverse_kernelP6float2mi)
        .other          _Z18bit_reverse_kernelP6float2mi,@"STO_CUDA_ENTRY STV_DEFAULT"
_Z18bit_reverse_kernelP6float2mi:
.text._Z18bit_reverse_kernelP6float2mi:
[----:B------:R-:W-:Y:S01]  /*0000*/  LDC R1, c[0x0][0x37c] ;  /* 0x0000df00ff017b82 */ /* 0x000fe20000000800 */
[----:B------:R-:W0:Y:S07]  /*0010*/  S2R R7, SR_TID.X ;  /* 0x0000000000077919 */ /* 0x000e2e0000002100 */
[----:B------:R-:W1:Y:S01]  /*0020*/  S2UR UR4, SR_CTAID.X ;  /* 0x00000000000479c3 */ /* 0x000e620000002500 */
[----:B------:R-:W1:Y:S01]  /*0030*/  LDCU UR7, c[0x0][0x360] ;  /* 0x00006c00ff0777ac */ /* 0x000e620008000800 */
[----:B------:R-:W2:Y:S06]  /*0040*/  LDCU.64 UR8, c[0x0][0x358] ;  /* 0x00006b00ff0877ac */ /* 0x000eac0008000a00 */
[----:B------:R-:W3:Y:S08]  /*0050*/  LDC.64 R8, c[0x0][0x388] ;  /* 0x0000e200ff087b82 */ /* 0x000ef00000000a00 */
[----:B------:R-:W4:Y:S01]  /*0060*/  LDC.64 R4, c[0x0][0x380] ;  /* 0x0000e000ff047b82 */ /* 0x000f220000000a00 */
[----:B-1----:R-:W-:-:S06]  /*0070*/  UIMAD UR4, UR4, UR7, URZ ;  /* 0x00000007040472a4 */ /* 0x002fcc000f8e02ff */
[----:B0-----:R-:W-:-:S05]  /*0080*/  IADD3 R3, P0, PT, R7, UR4, RZ ;  /* 0x0000000407037c10 */ /* 0x001fca000ff1e0ff */
[----:B------:R-:W-:Y:S01]  /*0090*/  IMAD.X R0, RZ, RZ, RZ, P0 ;  /* 0x000000ffff007224 */ /* 0x000fe200000e06ff */
[C---:B---3--:R-:W-:Y:S02]  /*00a0*/  ISETP.GE.U32.AND P0, PT, R3.reuse, R8, PT ;  /* 0x000000080300720c */ /* 0x048fe40003f06070 */
[C---:B----4-:R-:W-:Y:S02]  /*00b0*/  LEA R2, P1, R3.reuse, R4, 0x3 ;  /* 0x0000000403027211 */ /* 0x050fe400078218ff */
[----:B------:R-:W-:Y:S02]  /*00c0*/  ISETP.GE.U32.AND.EX P0, PT, R0, R9, PT, P0 ;  /* 0x000000090000720c */ /* 0x000fe40003f06100 */
[----:B------:R-:W-:-:S11]  /*00d0*/  LEA.HI.X R3, R3, R5, R0, 0x3, P1 ;  /* 0x0000000503037211 */ /* 0x000fd600008f1c00 */
[----:B--2---:R-:W2:Y:S01]  /*00e0*/  @!P0 LDG.E.64 R4, desc[UR8][R2.64] ;  /* 0x0000000802048981 */ /* 0x004ea2000c1e1b00 */
[----:B------:R-:W0:Y:S01]  /*00f0*/  S2UR UR6, SR_CgaCtaId ;  /* 0x00000000000679c3 */ /* 0x000e220000008800 */
[----:B------:R-:W-:Y:S01]  /*0100*/  UMOV UR5, 0x400 ;  /* 0x0000040000057882 */ /* 0x000fe20000000000 */
[----:B------:R-:W-:-:S04]  /*0110*/  ISETP.LE.U32.AND P1, PT, R8, UR4, PT ;  /* 0x0000000408007c0c */ /* 0x000fc8000bf23070 */
[----:B------:R-:W-:Y:S01]  /*0120*/  ISETP.GE.U32.AND.EX P1, PT, RZ, R9, PT, P1 ;  /* 0x00000009ff00720c */ /* 0x000fe20003f26110 */
[----:B0-----:R-:W-:-:S06]  /*0130*/  ULEA UR5, UR6, UR5, 0x18 ;  /* 0x0000000506057291 */ /* 0x001fcc000f8ec0ff */
[----:B------:R-:W-:-:S05]  /*0140*/  LEA R0, R7, UR5, 0x3 ;  /* 0x0000000507007c11 */ /* 0x000fca000f8e18ff */
[----:B--2---:R0:W-:Y:S01]  /*0150*/  @!P0 STS.64 [R0], R4 ;  /* 0x0000000400008388 */ /* 0x0041e20000000a00 */
[----:B------:R-:W-:Y:S06]  /*0160*/  BAR.SYNC.DEFER_BLOCKING 0x0 ;  /* 0x0000000000007b1d */ /* 0x000fec0000010000 */
[----:B------:R-:W-:Y:S05]  /*0170*/  @P1 EXIT ;  /* 0x000000000000194d */ /* 0x000fea0003800000 */
[----:B0-----:R-:W0:Y:S01]  /*0180*/  BREV R4, R7 ;  /* 0x0000000700047301 */ /* 0x001e220000000000 */
[----:B------:R-:W-:-:S04]  /*0190*/  UIADD3 UR4, UPT, UPT, -UR7, URZ, URZ ;  /* 0x000000ff07047290 */ /* 0x000fc8000fffe1ff */
[----:B------:R-:W-:-:S06]  /*01a0*/  UPOPC UR4, UR4 ;  /* 0x00000004000472bf */ /* 0x000fcc0008000000 */
[----:B0-----:R-:W-:-:S04]  /*01b0*/  SHF.R.U32.HI R4, RZ, UR4, R4 ;  /* 0x00000004ff047c19 */ /* 0x001fc80008011604 */
[----:B------:R-:W-:-:S13]  /*01c0*/  ISETP.GE.U32.AND P1, PT, R7, R4, PT ;  /* 0x000000040700720c */ /* 0x000fda0003f26070 */
[----:B------:R-:W-:Y:S02]  /*01d0*/  @!P1 LEA R6, R4, UR5, 0x3 ;  /* 0x0000000504069c11 */ /* 0x000fe4000f8e18ff */
[----:B------:R-:W-:Y:S04]  /*01e0*/  @!P1 LDS.64 R4, [R0] ;  /* 0x0000000000049984 */ /* 0x000fe80000000a00 */
[----:B------:R-:W0:Y:S04]  /*01f0*/  @!P1 LDS.64 R8, [R6] ;  /* 0x0000000006089984 */ /* 0x000e280000000a00 */
[----:B0-----:R0:W-:Y:S04]  /*0200*/  @!P1 STS.64 [R0], R8 ;  /* 0x0000000800009388 */ /* 0x0011e80000000a00 */
[----:B------:R0:W-:Y:S01]  /*0210*/  @!P1 STS.64 [R6], R4 ;  /* 0x0000000406009388 */ /* 0x0001e20000000a00 */
[----:B------:R-:W-:Y:S06]  /*0220*/  BAR.SYNC.DEFER_BLOCKING 0x0 ;  /* 0x0000000000007b1d */ /* 0x000fec0000010000 */
[----:B------:R-:W-:Y:S05]  /*0230*/  @P0 EXIT ;  /* 0x000000000000094d */ /* 0x000fea0003800000 */
[----:B0-----:R-:W0:Y:S04]  /*0240*/  LDS.64 R4, [R0] ;  /* 0x0000000000047984 */ /* 0x001e280000000a00 */
[----:B0-----:R-:W-:Y:S01]  /*0250*/  STG.E.64 desc[UR8][R2.64], R4 ;  /* 0x0000000402007986 */ /* 0x001fe2000c101b08 */
[----:B------:R-:W-:Y:S05]  /*0260*/  EXIT ;  /* 0x000000000000794d */ /* 0x000fea0003800000 */
.L_x_20:
        /* <DEDUP_REMOVED lines=9> */
.L_x_23:


//--------------------- .nv.shared._Z10fft_kernelP6float2mii --------------------------
	.section	.nv.shared._Z10fft_kernelP6float2mii,"aw",@nobits
	.sectionflags	@""
	.align	16
	.zero		1024


//--------------------- .nv.shared.reserved.0     --------------------------
	.section	.nv.shared.reserved.0,"aw",@nobits
	.weak		__nv_reservedSMEM_offset_0_alias
	.size		__nv_reservedSMEM_offset_0_alias, 0, 64
	.other		__nv_reservedSMEM_offset_0_alias,@"STO_CUDA_RESERVED_SHARED STV_DEFAULT"
__nv_reservedSMEM_offset_0_alias:
	.zero		0
	.zero		64


//--------------------- .nv.shared._Z18bit_reverse_kernelP6float2mi --------------------------
	.section	.nv.shared._Z18bit_reverse_kernelP6float2mi,"aw",@nobits
	.sectionflags	@""
	.align	16
	.zero		1024


//--------------------- .nv.constant0._Z10fft_kernelP6float2mii --------------------------
	.section	.nv.constant0._Z10fft_kernelP6float2mii,"a",@progbits
	.sectionflags	@""
	.align	4
.nv.constant0._Z10fft_kernelP6float2mii:
	.zero		920


//--------------------- .nv.constant0._Z18bit_reverse_kernelP6float2mi --------------------------
	.section	.nv.constant0._Z18bit_reverse_kernelP6float2mi,"a",@progbits
	.sectionflags	@""
	.align	4
.nv.constant0._Z18bit_reverse_kernelP6float2mi:
	.zero		916


//--------------------- SYMBOLS --------------------------

	.type		.nv.reservedSmem.offset0,@object
	.size		.nv.reservedSmem.offset0,0x4
	.type		.nv.reservedSmem.cap,@object
	.size		.nv.reservedSmem.cap,0x4
